//
// Generated by NVIDIA NVVM Compiler
//
// Compiler Build ID: CL-36424714
// Cuda compilation tools, release 13.0, V13.0.88
// Based on NVVM 20.0.0
//

.version 9.0
.target sm_100
.address_size 64

	// .globl	_Z10sortKernelPii

.visible .entry _Z10sortKernelPii(
	.param .u64 .ptr .align 1 _Z10sortKernelPii_param_0,
	.param .u32 _Z10sortKernelPii_param_1
)
{
	.reg .pred 	%p<16>;
	.reg .b32 	%r<35>;
	.reg .b64 	%rd<7>;

	ld.param.u64 	%rd4, [_Z10sortKernelPii_param_0];
	ld.param.u32 	%r26, [_Z10sortKernelPii_param_1];
	cvta.to.global.u64 	%rd1, %rd4;
	setp.lt.s32 	%p1, %r26, 1;
	@%p1 bra 	$L__BB0_22;
	mov.u32 	%r28, %tid.x;
	shl.b32 	%r1, %r28, 1;
	and.b32  	%r2, %r26, 3;
	setp.lt.u32 	%p2, %r26, 4;
	mov.b32 	%r34, 0;
	@%p2 bra 	$L__BB0_16;
	and.b32  	%r34, %r26, 2147483644;
	add.s32 	%r4, %r1, 1;
	mul.wide.u32 	%rd5, %r1, 4;
	add.s64 	%rd2, %rd1, %rd5;
	add.s32 	%r5, %r1, 2;
	neg.s32 	%r31, %r34;
$L__BB0_3:
	setp.ge.u32 	%p3, %r4, %r26;
	@%p3 bra 	$L__BB0_6;
	ld.global.u32 	%r8, [%rd2];
	ld.global.u32 	%r9, [%rd2+4];
	setp.le.s32 	%p4, %r8, %r9;
	@%p4 bra 	$L__BB0_6;
	st.global.u32 	[%rd2], %r9;
	st.global.u32 	[%rd2+4], %r8;
$L__BB0_6:
	setp.ge.u32 	%p5, %r5, %r26;
	@%p5 bra 	$L__BB0_9;
	ld.global.u32 	%r10, [%rd2+4];
	ld.global.u32 	%r11, [%rd2+8];
	setp.le.s32 	%p6, %r10, %r11;
	@%p6 bra 	$L__BB0_9;
	st.global.u32 	[%rd2+4], %r11;
	st.global.u32 	[%rd2+8], %r10;
$L__BB0_9:
	setp.ge.u32 	%p7, %r4, %r26;
	@%p7 bra 	$L__BB0_12;
	ld.global.u32 	%r12, [%rd2];
	ld.global.u32 	%r13, [%rd2+4];
	setp.le.s32 	%p8, %r12, %r13;
	@%p8 bra 	$L__BB0_12;
	st.global.u32 	[%rd2], %r13;
	st.global.u32 	[%rd2+4], %r12;
$L__BB0_12:
	setp.ge.u32 	%p9, %r5, %r26;
	@%p9 bra 	$L__BB0_15;
	ld.global.u32 	%r14, [%rd2+4];
	ld.global.u32 	%r15, [%rd2+8];
	setp.le.s32 	%p10, %r14, %r15;
	@%p10 bra 	$L__BB0_15;
	st.global.u32 	[%rd2+4], %r15;
	st.global.u32 	[%rd2+8], %r14;
$L__BB0_15:
	add.s32 	%r31, %r31, 4;
	setp.ne.s32 	%p11, %r31, 0;
	@%p11 bra 	$L__BB0_3;
$L__BB0_16:
	setp.eq.s32 	%p12, %r2, 0;
	@%p12 bra 	$L__BB0_22;
	neg.s32 	%r33, %r2;
$L__BB0_18:
	.pragma "nounroll";
	and.b32  	%r29, %r34, 1;
	add.s32 	%r21, %r29, %r1;
	add.s32 	%r30, %r21, 1;
	setp.ge.s32 	%p13, %r30, %r26;
	@%p13 bra 	$L__BB0_21;
	mul.wide.u32 	%rd6, %r21, 4;
	add.s64 	%rd3, %rd1, %rd6;
	ld.global.u32 	%r22, [%rd3];
	ld.global.u32 	%r23, [%rd3+4];
	setp.le.s32 	%p14, %r22, %r23;
	@%p14 bra 	$L__BB0_21;
	st.global.u32 	[%rd3], %r23;
	st.global.u32 	[%rd3+4], %r22;
$L__BB0_21:
	add.s32 	%r34, %r34, 1;
	add.s32 	%r33, %r33, 1;
	setp.ne.s32 	%p15, %r33, 0;
	@%p15 bra 	$L__BB0_18;
$L__BB0_22:
	ret;

}


// ===== COMPILED SASS (sm_100) =====

	.target	sm_100

	.elftype	@"ET_EXEC"


//--------------------- .note.nv.tkinfo           --------------------------
	.section	.note.nv.tkinfo,"",@"SHT_NOTE"
	.sectionflags	@"SHF_NOTE_NV_TKINFO"
	.tkinfo
        /*0018*/ 	.word	0x00000002
        /*0030*/ 	.string	""
        /*0030*/ 	.string	"ptxas"
        /*0030*/ 	.string	"Cuda compilation tools, release 13.0, V13.0.88"
        /*0030*/ 	.string	"Build cuda_13.0.r13.0/compiler.36424714_0"
        /*0030*/ 	.string	"-arch sm_100 -m 64 "



//--------------------- .note.nv.cuinfo           --------------------------
	.section	.note.nv.cuinfo,"",@"SHT_NOTE"
	.sectionflags	@"SHF_NOTE_NV_CUINFO"
        /*0018*/ 	.short	0x0002
        /*001a*/ 	.short	0x0064
        /*001c*/ 	.short	0x0082
	.zero		2


//--------------------- .nv.info                  --------------------------
	.section	.nv.info,"",@"SHT_CUDA_INFO"
	.align	4


	//----- nvinfo : EIATTR_REGCOUNT
	.align		4
        /*0000*/ 	.byte	0x04, 0x2f
        /*0002*/ 	.short	(.L_1 - .L_0)
	.align		4
.L_0:
        /*0004*/ 	.word	index@(_Z10sortKernelPii)
        /*0008*/ 	.word	0x0000000d


	//----- nvinfo : EIATTR_FRAME_SIZE
	.align		4
.L_1:
        /*000c*/ 	.byte	0x04, 0x11
        /*000e*/ 	.short	(.L_3 - .L_2)
	.align		4
.L_2:
        /*0010*/ 	.word	index@(_Z10sortKernelPii)
        /*0014*/ 	.word	0x00000000


	//----- nvinfo : EIATTR_MIN_STACK_SIZE
	.align		4
.L_3:
        /*0018*/ 	.byte	0x04, 0x12
        /*001a*/ 	.short	(.L_5 - .L_4)
	.align		4
.L_4:
        /*001c*/ 	.word	index@(_Z10sortKernelPii)
        /*0020*/ 	.word	0x00000000
.L_5:


//--------------------- .nv.compat                --------------------------
	.section	.nv.compat,"",@"SHT_CUDA_COMPAT_INFO"
	.align	4
        /*0000*/ 	.byte	0x02, 0x09, 0x00, 0x00, 0x02, 0x02, 0x01, 0x00, 0x02, 0x05, 0x05, 0x00, 0x03, 0x07, 0x01, 0x01
        /*0010*/ 	.byte	0x02, 0x03, 0x00, 0x00, 0x02, 0x06, 0x01, 0x00, 0x04, 0x0b, 0x08, 0x00, 0x09, 0x00, 0x00, 0x00
        /*0020*/ 	.byte	0x00, 0x00, 0x00, 0x00


//--------------------- .nv.info._Z10sortKernelPii --------------------------
	.section	.nv.info._Z10sortKernelPii,"",@"SHT_CUDA_INFO"
	.sectionflags	@""
	.align	4


	//----- nvinfo : EIATTR_CUDA_API_VERSION
	.align		4
        /*0000*/ 	.byte	0x04, 0x37
        /*0002*/ 	.short	(.L_7 - .L_6)
.L_6:
        /*0004*/ 	.word	0x00000082


	//----- nvinfo : EIATTR_KPARAM_INFO
	.align		4
.L_7:
        /*0008*/ 	.byte	0x04, 0x17
        /*000a*/ 	.short	(.L_9 - .L_8)
.L_8:
        /*000c*/ 	.word	0x00000000
        /*0010*/ 	.short	0x0001
        /*0012*/ 	.short	0x0008
        /*0014*/ 	.byte	0x00, 0xf0, 0x11, 0x00


	//----- nvinfo : EIATTR_KPARAM_INFO
	.align		4
.L_9:
        /*0018*/ 	.byte	0x04, 0x17
        /*001a*/ 	.short	(.L_11 - .L_10)
.L_10:
        /*001c*/ 	.word	0x00000000
        /*0020*/ 	.short	0x0000
        /*0022*/ 	.short	0x0000
        /*0024*/ 	.byte	0x00, 0xf5, 0x21, 0x00


	//----- nvinfo : EIATTR_SPARSE_MMA_MASK
	.align		4
.L_11:
        /*0028*/ 	.byte	0x03, 0x50
        /*002a*/ 	.short	0x0000


	//----- nvinfo : EIATTR_MAXREG_COUNT
	.align		4
        /*002c*/ 	.byte	0x03, 0x1b
        /*002e*/ 	.short	0x00ff


	//----- nvinfo : EIATTR_MERCURY_ISA_VERSION
	.align		4
        /*0030*/ 	.byte	0x03, 0x5f
        /*0032*/ 	.short	0x0101


	//----- nvinfo : EIATTR_VRC_CTA_INIT_COUNT
	.align		4
        /*0034*/ 	.byte	0x02, 0x4a
	.zero		1
	.zero		1


	//----- nvinfo : EIATTR_EXIT_INSTR_OFFSETS
	.align		4
        /*0038*/ 	.byte	0x04, 0x1c
        /*003a*/ 	.short	(.L_13 - .L_12)


	//   ....[0]....
.L_12:
        /*003c*/ 	.word	0x00000030


	//   ....[1]....
        /*0040*/ 	.word	0x00000390


	//   ....[2]....
        /*0044*/ 	.word	0x000004e0


	//----- nvinfo : EIATTR_CRS_STACK_SIZE
	.align		4
.L_13:
        /*0048*/ 	.byte	0x04, 0x1e
        /*004a*/ 	.short	(.L_15 - .L_14)
.L_14:
        /*004c*/ 	.word	0x00000000


	//----- nvinfo : EIATTR_CBANK_PARAM_SIZE
	.align		4
.L_15:
        /*0050*/ 	.byte	0x03, 0x19
        /*0052*/ 	.short	0x000c


	//----- nvinfo : EIATTR_PARAM_CBANK
	.align		4
        /*0054*/ 	.byte	0x04, 0x0a
        /*0056*/ 	.short	(.L_17 - .L_16)
	.align		4
.L_16:
        /*0058*/ 	.word	index@(.nv.constant0._Z10sortKernelPii)
        /*005c*/ 	.short	0x0380
        /*005e*/ 	.short	0x000c


	//----- nvinfo : EIATTR_SW_WAR
	.align		4
.L_17:
        /*0060*/ 	.byte	0x04, 0x36
        /*0062*/ 	.short	(.L_19 - .L_18)
.L_18:
        /*0064*/ 	.word	0x00000008
.L_19:


//--------------------- .nv.callgraph             --------------------------
	.section	.nv.callgraph,"",@"SHT_CUDA_CALLGRAPH"
	.align	4
	.sectionentsize	8
	.align		4
        /*0000*/ 	.word	0x00000000
	.align		4
        /*0004*/ 	.word	0xffffffff
	.align		4
        /*0008*/ 	.word	0x00000000
	.align		4
        /*000c*/ 	.word	0xfffffffe
	.align		4
        /*0010*/ 	.word	0x00000000
	.align		4
        /*0014*/ 	.word	0xfffffffd
	.align		4
        /*0018*/ 	.word	0x00000000
	.align		4
        /*001c*/ 	.word	0xfffffffc


//--------------------- .text._Z10sortKernelPii   --------------------------
	.section	.text._Z10sortKernelPii,"ax",@progbits
	.align	128
        .global         _Z10sortKernelPii
        .type           _Z10sortKernelPii,@function
        .size           _Z10sortKernelPii,(.L_x_14 - _Z10sortKernelPii)
        .other          _Z10sortKernelPii,@"STO_CUDA_ENTRY STV_DEFAULT"
_Z10sortKernelPii:
.text._Z10sortKernelPii:
[----:B------:R-:W-:Y:S08]  /*0000*/  LDC R1, c[0x0][0x37c] ;  /* 0x0000df00ff017b82 */ /* 0x000ff00000000800 */
[----:B------:R-:W0:Y:S02]  /*0010*/  LDC R5, c[0x0][0x388] ;  /* 0x0000e200ff057b82 */ /* 0x000e240000000800 */
[----:B0-----:R-:W-:-:S13]  /*0020*/  ISETP.GE.AND P0, PT, R5, 0x1, PT ;  /* 0x000000010500780c */ /* 0x001fda0003f06270 */
[----:B------:R-:W-:Y:S05]  /*0030*/  @!P0 EXIT ;  /* 0x000000000000894d */ /* 0x000fea0003800000 */
[----:B------:R-:W0:Y:S01]  /*0040*/  S2R R7, SR_TID.X ;  /* 0x0000000000077919 */ /* 0x000e220000002100 */
[C---:B------:R-:W-:Y:S01]  /*0050*/  ISETP.GE.U32.AND P0, PT, R5.reuse, 0x4, PT ;  /* 0x000000040500780c */ /* 0x040fe20003f06070 */
[----:B------:R-:W1:Y:S01]  /*0060*/  LDCU.64 UR4, c[0x0][0x358] ;  /* 0x00006b00ff0477ac */ /* 0x000e620008000a00 */
[----:B------:R-:W-:Y:S01]  /*0070*/  LOP3.LUT R6, R5, 0x3, RZ, 0xc0, !PT ;  /* 0x0000000305067812 */ /* 0x000fe200078ec0ff */
[----:B------:R-:W-:Y:S02]  /*0080*/  IMAD.MOV.U32 R0, RZ, RZ, RZ ;  /* 0x000000ffff007224 */ /* 0x000fe400078e00ff */
[----:B0-----:R-:W-:-:S08]  /*0090*/  IMAD.SHL.U32 R7, R7, 0x2, RZ ;  /* 0x0000000207077824 */ /* 0x001fd000078e00ff */
[----:B-1----:R-:W-:Y:S05]  /*00a0*/  @!P0 BRA `(.L_x_0) ;  /* 0x0000000000b48947 */ /* 0x002fea0003800000 */
[----:B------:R-:W0:Y:S01]  /*00b0*/  LDC.64 R2, c[0x0][0x380] ;  /* 0x0000e000ff027b82 */ /* 0x000e220000000a00 */
[----:B------:R-:W-:Y:S01]  /*00c0*/  VIADD R4, R7, 0x1 ;  /* 0x0000000107047836 */ /* 0x000fe20000000000 */
[----:B------:R-:W-:Y:S01]  /*00d0*/  LOP3.LUT R0, R5, 0x7ffffffc, RZ, 0xc0, !PT ;  /* 0x7ffffffc05007812 */ /* 0x000fe200078ec0ff */
[C---:B------:R-:W-:Y:S01]  /*00e0*/  VIADD R9, R7.reuse, 0x2 ;  /* 0x0000000207097836 */ /* 0x040fe20000000000 */
[----:B------:R-:W1:Y:S02]  /*00f0*/  LDCU UR6, c[0x0][0x388] ;  /* 0x00007100ff0677ac */ /* 0x000e640008000800 */
[----:B------:R-:W-:Y:S01]  /*0100*/  ISETP.GE.U32.AND P2, PT, R4, R5, PT ;  /* 0x000000050400720c */ /* 0x000fe20003f46070 */
[----:B------:R-:W-:Y:S02]  /*0110*/  IMAD.MOV R10, RZ, RZ, -R0 ;  /* 0x000000ffff0a7224 */ /* 0x000fe400078e0a00 */
[----:B01----:R-:W-:-:S10]  /*0120*/  IMAD.WIDE.U32 R2, R7, 0x4, R2 ;  /* 0x0000000407027825 */ /* 0x003fd400078e0002 */
.L_x_9:
[----:B------:R-:W-:Y:S01]  /*0130*/  VIADD R10, R10, 0x4 ;  /* 0x000000040a0a7836 */ /* 0x000fe20000000000 */
[----:B------:R-:W-:Y:S01]  /*0140*/  BSSY.RECONVERGENT B0, `(.L_x_1) ;  /* 0x0000009000007945 */ /* 0x000fe20003800200 */
[----:B------:R-:W-:-:S03]  /*0150*/  ISETP.GE.U32.AND P0, PT, R9, UR6, PT ;  /* 0x0000000609007c0c */ /* 0x000fc6000bf06070 */
[----:B------:R-:W-:Y:S01]  /*0160*/  ISETP.NE.AND P1, PT, R10, RZ, PT ;  /* 0x000000ff0a00720c */ /* 0x000fe20003f25270 */
[----:B0123--:R-:W-:-:S12]  /*0170*/  @P2 BRA `(.L_x_2) ;  /* 0x0000000000142947 */ /* 0x00ffd80003800000 */
[----:B------:R-:W2:Y:S04]  /*0180*/  LDG.E R5, desc[UR4][R2.64] ;  /* 0x0000000402057981 */ /* 0x000ea8000c1e1900 */
[----:B------:R-:W2:Y:S02]  /*0190*/  LDG.E R8, desc[UR4][R2.64+0x4] ;  /* 0x0000040402087981 */ /* 0x000ea4000c1e1900 */
[----:B--2---:R-:W-:-:S13]  /*01a0*/  ISETP.GT.AND P2, PT, R5, R8, PT ;  /* 0x000000080500720c */ /* 0x004fda0003f44270 */
[----:B------:R0:W-:Y:S04]  /*01b0*/  @P2 STG.E desc[UR4][R2.64], R8 ;  /* 0x0000000802002986 */ /* 0x0001e8000c101904 */
[----:B------:R0:W-:Y:S02]  /*01c0*/  @P2 STG.E desc[UR4][R2.64+0x4], R5 ;  /* 0x0000040502002986 */ /* 0x0001e4000c101904 */
.L_x_2:
[----:B------:R-:W-:Y:S05]  /*01d0*/  BSYNC.RECONVERGENT B0 ;  /* 0x0000000000007941 */ /* 0x000fea0003800200 */
.L_x_1:
[----:B------:R-:W-:Y:S01]  /*01e0*/  BSSY.RECONVERGENT B0, `(.L_x_3) ;  /* 0x0000008000007945 */ /* 0x000fe20003800200 */
[----:B------:R-:W-:-:S03]  /*01f0*/  ISETP.GE.U32.AND P2, PT, R4, UR6, PT ;  /* 0x0000000604007c0c */ /* 0x000fc6000bf46070 */
[----:B------:R-:W-:Y:S10]  /*0200*/  @P0 BRA `(.L_x_4) ;  /* 0x0000000000140947 */ /* 0x000ff40003800000 */
[----:B0-----:R-:W2:Y:S04]  /*0210*/  LDG.E R8, desc[UR4][R2.64+0x4] ;  /* 0x0000040402087981 */ /* 0x001ea8000c1e1900 */
[----:B------:R-:W2:Y:S02]  /*0220*/  LDG.E R5, desc[UR4][R2.64+0x8] ;  /* 0x0000080402057981 */ /* 0x000ea4000c1e1900 */
[----:B--2---:R-:W-:-:S13]  /*0230*/  ISETP.GT.AND P3, PT, R8, R5, PT ;  /* 0x000000050800720c */ /* 0x004fda0003f64270 */
[----:B------:R1:W-:Y:S04]  /*0240*/  @P3 STG.E desc[UR4][R2.64+0x4], R5 ;  /* 0x0000040502003986 */ /* 0x0003e8000c101904 */
[----:B------:R1:W-:Y:S02]  /*0250*/  @P3 STG.E desc[UR4][R2.64+0x8], R8 ;  /* 0x0000080802003986 */ /* 0x0003e4000c101904 */
.L_x_4:
[----:B------:R-:W-:Y:S05]  /*0260*/  BSYNC.RECONVERGENT B0 ;  /* 0x0000000000007941 */ /* 0x000fea0003800200 */
.L_x_3:
[----:B------:R-:W-:Y:S04]  /*0270*/  BSSY.RECONVERGENT B0, `(.L_x_5) ;  /* 0x0000007000007945 */ /* 0x000fe80003800200 */
[----:B------:R-:W-:Y:S05]  /*0280*/  @P2 BRA `(.L_x_6) ;  /* 0x0000000000142947 */ /* 0x000fea0003800000 */
[----:B01----:R-:W2:Y:S04]  /*0290*/  LDG.E R5, desc[UR4][R2.64] ;  /* 0x0000000402057981 */ /* 0x003ea8000c1e1900 */
[----:B------:R-:W2:Y:S02]  /*02a0*/  LDG.E R8, desc[UR4][R2.64+0x4] ;  /* 0x0000040402087981 */ /* 0x000ea4000c1e1900 */
[----:B--2---:R-:W-:-:S13]  /*02b0*/  ISETP.GT.AND P3, PT, R5, R8, PT ;  /* 0x000000080500720c */ /* 0x004fda0003f64270 */
[----:B------:R2:W-:Y:S04]  /*02c0*/  @P3 STG.E desc[UR4][R2.64], R8 ;  /* 0x0000000802003986 */ /* 0x0005e8000c101904 */
[----:B------:R2:W-:Y:S02]  /*02d0*/  @P3 STG.E desc[UR4][R2.64+0x4], R5 ;  /* 0x0000040502003986 */ /* 0x0005e4000c101904 */
.L_x_6:
[----:B------:R-:W-:Y:S05]  /*02e0*/  BSYNC.RECONVERGENT B0 ;  /* 0x0000000000007941 */ /* 0x000fea0003800200 */
.L_x_5:
[----:B------:R-:W-:Y:S04]  /*02f0*/  BSSY.RECONVERGENT B0, `(.L_x_7) ;  /* 0x0000007000007945 */ /* 0x000fe80003800200 */
[----:B------:R-:W-:Y:S05]  /*0300*/  @P0 BRA `(.L_x_8) ;  /* 0x0000000000140947 */ /* 0x000fea0003800000 */
[----:B012---:R-:W2:Y:S04]  /*0310*/  LDG.E R8, desc[UR4][R2.64+0x4] ;  /* 0x0000040402087981 */ /* 0x007ea8000c1e1900 */
[----:B------:R-:W2:Y:S02]  /*0320*/  LDG.E R5, desc[UR4][R2.64+0x8] ;  /* 0x0000080402057981 */ /* 0x000ea4000c1e1900 */
[----:B--2---:R-:W-:-:S13]  /*0330*/  ISETP.GT.AND P0, PT, R8, R5, PT ;  /* 0x000000050800720c */ /* 0x004fda0003f04270 */
[----:B------:R3:W-:Y:S04]  /*0340*/  @P0 STG.E desc[UR4][R2.64+0x4], R5 ;  /* 0x0000040502000986 */ /* 0x0007e8000c101904 */
[----:B------:R3:W-:Y:S02]  /*0350*/  @P0 STG.E desc[UR4][R2.64+0x8], R8 ;  /* 0x0000080802000986 */ /* 0x0007e4000c101904 */
.L_x_8:
[----:B------:R-:W-:Y:S05]  /*0360*/  BSYNC.RECONVERGENT B0 ;  /* 0x0000000000007941 */ /* 0x000fea0003800200 */
.L_x_7:
[----:B------:R-:W-:Y:S05]  /*0370*/  @P1 BRA `(.L_x_9) ;  /* 0xfffffffc006c1947 */ /* 0x000fea000383ffff */
.L_x_0:
[----:B------:R-:W-:-:S13]  /*0380*/  ISETP.NE.AND P0, PT, R6, RZ, PT ;  /* 0x000000ff0600720c */ /* 0x000fda0003f05270 */
[----:B------:R-:W-:Y:S05]  /*0390*/  @!P0 EXIT ;  /* 0x000000000000894d */ /* 0x000fea0003800000 */
[----:B0123--:R-:W0:Y:S01]  /*03a0*/  LDC.64 R4, c[0x0][0x380] ;  /* 0x0000e000ff047b82 */ /* 0x00fe220000000a00 */
[----:B------:R-:W-:Y:S01]  /*03b0*/  IMAD.MOV R6, RZ, RZ, -R6 ;  /* 0x000000ffff067224 */ /* 0x000fe200078e0a06 */
[----:B------:R-:W1:Y:S06]  /*03c0*/  LDCU UR6, c[0x0][0x388] ;  /* 0x00007100ff0677ac */ /* 0x000e6c0008000800 */
.L_x_12:
[----:B-1----:R-:W-:Y:S01]  /*03d0*/  LOP3.LUT R2, R0, 0x1, RZ, 0xc0, !PT ;  /* 0x0000000100027812 */ /* 0x002fe200078ec0ff */
[----:B------:R-:W-:Y:S01]  /*03e0*/  VIADD R6, R6, 0x1 ;  /* 0x0000000106067836 */ /* 0x000fe20000000000 */
[----:B------:R-:W-:Y:S03]  /*03f0*/  BSSY.RECONVERGENT B0, `(.L_x_10) ;  /* 0x000000c000007945 */ /* 0x000fe60003800200 */
[----:B------:R-:W-:Y:S01]  /*0400*/  IMAD.IADD R3, R7, 0x1, R2 ;  /* 0x0000000107037824 */ /* 0x000fe200078e0202 */
[----:B------:R-:W-:-:S03]  /*0410*/  ISETP.NE.AND P1, PT, R6, RZ, PT ;  /* 0x000000ff0600720c */ /* 0x000fc60003f25270 */
[----:B------:R-:W-:-:S05]  /*0420*/  VIADD R2, R3, 0x1 ;  /* 0x0000000103027836 */ /* 0x000fca0000000000 */
[----:B-1----:R-:W-:-:S13]  /*0430*/  ISETP.GE.AND P0, PT, R2, UR6, PT ;  /* 0x0000000602007c0c */ /* 0x002fda000bf06270 */
[----:B------:R-:W-:Y:S05]  /*0440*/  @P0 BRA `(.L_x_11) ;  /* 0x0000000000180947 */ /* 0x000fea0003800000 */
[----:B0-----:R-:W-:-:S05]  /*0450*/  IMAD.WIDE.U32 R2, R3, 0x4, R4 ;  /* 0x0000000403027825 */ /* 0x001fca00078e0004 */
[----:B------:R-:W2:Y:S04]  /*0460*/  LDG.E R9, desc[UR4][R2.64] ;  /* 0x0000000402097981 */ /* 0x000ea8000c1e1900 */
[----:B------:R-:W2:Y:S02]  /*0470*/  LDG.E R8, desc[UR4][R2.64+0x4] ;  /* 0x0000040402087981 */ /* 0x000ea4000c1e1900 */
[----:B--2---:R-:W-:-:S13]  /*0480*/  ISETP.GT.AND P0, PT, R9, R8, PT ;  /* 0x000000080900720c */ /* 0x004fda0003f04270 */
[----:B------:R1:W-:Y:S04]  /*0490*/  @P0 STG.E desc[UR4][R2.64], R8 ;  /* 0x0000000802000986 */ /* 0x0003e8000c101904 */
[----:B------:R1:W-:Y:S02]  /*04a0*/  @P0 STG.E desc[UR4][R2.64+0x4], R9 ;  /* 0x0000040902000986 */ /* 0x0003e4000c101904 */
.L_x_11:
[----:B------:R-:W-:Y:S05]  /*04b0*/  BSYNC.RECONVERGENT B0 ;  /* 0x0000000000007941 */ /* 0x000fea0003800200 */
.L_x_10:
[----:B------:R-:W-:Y:S01]  /*04c0*/  VIADD R0, R0, 0x1 ;  /* 0x0000000100007836 */ /* 0x000fe20000000000 */
[----:B------:R-:W-:Y:S06]  /*04d0*/  @P1 BRA `(.L_x_12) ;  /* 0xfffffffc00bc1947 */ /* 0x000fec000383ffff */
[----:B------:R-:W-:Y:S05]  /*04e0*/  EXIT ;  /* 0x000000000000794d */ /* 0x000fea0003800000 */
.L_x_13:
[----:B------:R-:W-:-:S00]  /*04f0*/  BRA `(.L_x_13) ;  /* 0xfffffffc00fc7947 */ /* 0x000fc0000383ffff */
[----:B------:R-:W-:-:S00]  /*0500*/  NOP ;  /* 0x0000000000007918 */ /* 0x000fc00000000000 */
[----:B------:R-:W-:-:S00]  /*0510*/  NOP ;  /* 0x0000000000007918 */ /* 0x000fc00000000000 */
[----:B------:R-:W-:-:S00]  /*0520*/  NOP ;  /* 0x0000000000007918 */ /* 0x000fc00000000000 */
[----:B------:R-:W-:-:S00]  /*0530*/  NOP ;  /* 0x0000000000007918 */ /* 0x000fc00000000000 */
[----:B------:R-:W-:-:S00]  /*0540*/  NOP ;  /* 0x0000000000007918 */ /* 0x000fc00000000000 */
[----:B------:R-:W-:-:S00]  /*0550*/  NOP ;  /* 0x0000000000007918 */ /* 0x000fc00000000000 */
[----:B------:R-:W-:-:S00]  /*0560*/  NOP ;  /* 0x0000000000007918 */ /* 0x000fc00000000000 */
[----:B------:R-:W-:-:S00]  /*0570*/  NOP ;  /* 0x0000000000007918 */ /* 0x000fc00000000000 */
.L_x_14:


//--------------------- .nv.shared.reserved.0     --------------------------
	.section	.nv.shared.reserved.0,"aw",@nobits
	.weak		__nv_reservedSMEM_offset_0_alias
	.size		__nv_reservedSMEM_offset_0_alias, 0, 64
	.other		__nv_reservedSMEM_offset_0_alias,@"STO_CUDA_RESERVED_SHARED STV_DEFAULT"
__nv_reservedSMEM_offset_0_alias:
	.zero		0
	.zero		64


//--------------------- .nv.constant0._Z10sortKernelPii --------------------------
	.section	.nv.constant0._Z10sortKernelPii,"a",@progbits
	.sectionflags	@""
	.align	4
.nv.constant0._Z10sortKernelPii:
	.zero		908


//--------------------- SYMBOLS --------------------------

	.type		.nv.reservedSmem.offset0,@object
	.size		.nv.reservedSmem.offset0,0x4
